//
// Generated by NVIDIA NVVM Compiler
//
// Compiler Build ID: CL-36424714
// Cuda compilation tools, release 13.0, V13.0.88
// Based on NVVM 20.0.0
//

.version 9.0
.target sm_100
.address_size 64

	// .globl	_Z16histogram_kernelPKhiPi

.visible .entry _Z16histogram_kernelPKhiPi(
	.param .u64 .ptr .align 1 _Z16histogram_kernelPKhiPi_param_0,
	.param .u32 _Z16histogram_kernelPKhiPi_param_1,
	.param .u64 .ptr .align 1 _Z16histogram_kernelPKhiPi_param_2
)
{
	.reg .pred 	%p<2>;
	.reg .b32 	%r<8>;
	.reg .b64 	%rd<9>;

	ld.param.u64 	%rd1, [_Z16histogram_kernelPKhiPi_param_0];
	ld.param.u32 	%r2, [_Z16histogram_kernelPKhiPi_param_1];
	ld.param.u64 	%rd2, [_Z16histogram_kernelPKhiPi_param_2];
	mov.u32 	%r3, %ctaid.x;
	mov.u32 	%r4, %ntid.x;
	mov.u32 	%r5, %tid.x;
	mad.lo.s32 	%r1, %r3, %r4, %r5;
	setp.ge.s32 	%p1, %r1, %r2;
	@%p1 bra 	$L__BB0_2;
	cvta.to.global.u64 	%rd3, %rd1;
	cvta.to.global.u64 	%rd4, %rd2;
	cvt.s64.s32 	%rd5, %r1;
	add.s64 	%rd6, %rd3, %rd5;
	ld.global.u8 	%r6, [%rd6];
	mul.wide.u32 	%rd7, %r6, 4;
	add.s64 	%rd8, %rd4, %rd7;
	atom.global.add.u32 	%r7, [%rd8], 1;
$L__BB0_2:
	ret;

}


// ===== COMPILED SASS (sm_100) =====

	.target	sm_100

	.elftype	@"ET_EXEC"


//--------------------- .note.nv.tkinfo           --------------------------
	.section	.note.nv.tkinfo,"",@"SHT_NOTE"
	.sectionflags	@"SHF_NOTE_NV_TKINFO"
	.tkinfo
        /*0018*/ 	.word	0x00000002
        /*0030*/ 	.string	""
        /*0030*/ 	.string	"ptxas"
        /*0030*/ 	.string	"Cuda compilation tools, release 13.0, V13.0.88"
        /*0030*/ 	.string	"Build cuda_13.0.r13.0/compiler.36424714_0"
        /*0030*/ 	.string	"-arch sm_100 -m 64 "



//--------------------- .note.nv.cuinfo           --------------------------
	.section	.note.nv.cuinfo,"",@"SHT_NOTE"
	.sectionflags	@"SHF_NOTE_NV_CUINFO"
        /*0018*/ 	.short	0x0002
        /*001a*/ 	.short	0x0064
        /*001c*/ 	.short	0x0082
	.zero		2


//--------------------- .nv.info                  --------------------------
	.section	.nv.info,"",@"SHT_CUDA_INFO"
	.align	4


	//----- nvinfo : EIATTR_REGCOUNT
	.align		4
        /*0000*/ 	.byte	0x04, 0x2f
        /*0002*/ 	.short	(.L_1 - .L_0)
	.align		4
.L_0:
        /*0004*/ 	.word	index@(_Z16histogram_kernelPKhiPi)
        /*0008*/ 	.word	0x0000000a


	//----- nvinfo : EIATTR_FRAME_SIZE
	.align		4
.L_1:
        /*000c*/ 	.byte	0x04, 0x11
        /*000e*/ 	.short	(.L_3 - .L_2)
	.align		4
.L_2:
        /*0010*/ 	.word	index@(_Z16histogram_kernelPKhiPi)
        /*0014*/ 	.word	0x00000000


	//----- nvinfo : EIATTR_MIN_STACK_SIZE
	.align		4
.L_3:
        /*0018*/ 	.byte	0x04, 0x12
        /*001a*/ 	.short	(.L_5 - .L_4)
	.align		4
.L_4:
        /*001c*/ 	.word	index@(_Z16histogram_kernelPKhiPi)
        /*0020*/ 	.word	0x00000000
.L_5:


//--------------------- .nv.compat                --------------------------
	.section	.nv.compat,"",@"SHT_CUDA_COMPAT_INFO"
	.align	4
        /*0000*/ 	.byte	0x02, 0x09, 0x00, 0x00, 0x02, 0x02, 0x01, 0x00, 0x02, 0x05, 0x05, 0x00, 0x03, 0x07, 0x01, 0x01
        /*0010*/ 	.byte	0x02, 0x03, 0x00, 0x00, 0x02, 0x06, 0x01, 0x00, 0x04, 0x0b, 0x08, 0x00, 0x09, 0x00, 0x00, 0x00
        /*0020*/ 	.byte	0x00, 0x00, 0x00, 0x00


//--------------------- .nv.info._Z16histogram_kernelPKhiPi --------------------------
	.section	.nv.info._Z16histogram_kernelPKhiPi,"",@"SHT_CUDA_INFO"
	.sectionflags	@""
	.align	4


	//----- nvinfo : EIATTR_CUDA_API_VERSION
	.align		4
        /*0000*/ 	.byte	0x04, 0x37
        /*0002*/ 	.short	(.L_7 - .L_6)
.L_6:
        /*0004*/ 	.word	0x00000082


	//----- nvinfo : EIATTR_KPARAM_INFO
	.align		4
.L_7:
        /*0008*/ 	.byte	0x04, 0x17
        /*000a*/ 	.short	(.L_9 - .L_8)
.L_8:
        /*000c*/ 	.word	0x00000000
        /*0010*/ 	.short	0x0002
        /*0012*/ 	.short	0x0010
        /*0014*/ 	.byte	0x00, 0xf5, 0x21, 0x00


	//----- nvinfo : EIATTR_KPARAM_INFO
	.align		4
.L_9:
        /*0018*/ 	.byte	0x04, 0x17
        /*001a*/ 	.short	(.L_11 - .L_10)
.L_10:
        /*001c*/ 	.word	0x00000000
        /*0020*/ 	.short	0x0001
        /*0022*/ 	.short	0x0008
        /*0024*/ 	.byte	0x00, 0xf0, 0x11, 0x00


	//----- nvinfo : EIATTR_KPARAM_INFO
	.align		4
.L_11:
        /*0028*/ 	.byte	0x04, 0x17
        /*002a*/ 	.short	(.L_13 - .L_12)
.L_12:
        /*002c*/ 	.word	0x00000000
        /*0030*/ 	.short	0x0000
        /*0032*/ 	.short	0x0000
        /*0034*/ 	.byte	0x00, 0xf5, 0x21, 0x00


	//----- nvinfo : EIATTR_SPARSE_MMA_MASK
	.align		4
.L_13:
        /*0038*/ 	.byte	0x03, 0x50
        /*003a*/ 	.short	0x0000


	//----- nvinfo : EIATTR_MAXREG_COUNT
	.align		4
        /*003c*/ 	.byte	0x03, 0x1b
        /*003e*/ 	.short	0x00ff


	//----- nvinfo : EIATTR_MERCURY_ISA_VERSION
	.align		4
        /*0040*/ 	.byte	0x03, 0x5f
        /*0042*/ 	.short	0x0101


	//----- nvinfo : EIATTR_VRC_CTA_INIT_COUNT
	.align		4
        /*0044*/ 	.byte	0x02, 0x4a
	.zero		1
	.zero		1


	//----- nvinfo : EIATTR_EXIT_INSTR_OFFSETS
	.align		4
        /*0048*/ 	.byte	0x04, 0x1c
        /*004a*/ 	.short	(.L_15 - .L_14)


	//   ....[0]....
.L_14:
        /*004c*/ 	.word	0x00000070


	//   ....[1]....
        /*0050*/ 	.word	0x00000110


	//----- nvinfo : EIATTR_CBANK_PARAM_SIZE
	.align		4
.L_15:
        /*0054*/ 	.byte	0x03, 0x19
        /*0056*/ 	.short	0x0018


	//----- nvinfo : EIATTR_PARAM_CBANK
	.align		4
        /*0058*/ 	.byte	0x04, 0x0a
        /*005a*/ 	.short	(.L_17 - .L_16)
	.align		4
.L_16:
        /*005c*/ 	.word	index@(.nv.constant0._Z16histogram_kernelPKhiPi)
        /*0060*/ 	.short	0x0380
        /*0062*/ 	.short	0x0018


	//----- nvinfo : EIATTR_SW_WAR
	.align		4
.L_17:
        /*0064*/ 	.byte	0x04, 0x36
        /*0066*/ 	.short	(.L_19 - .L_18)
.L_18:
        /*0068*/ 	.word	0x00000008
.L_19:


//--------------------- .nv.callgraph             --------------------------
	.section	.nv.callgraph,"",@"SHT_CUDA_CALLGRAPH"
	.align	4
	.sectionentsize	8
	.align		4
        /*0000*/ 	.word	0x00000000
	.align		4
        /*0004*/ 	.word	0xffffffff
	.align		4
        /*0008*/ 	.word	0x00000000
	.align		4
        /*000c*/ 	.word	0xfffffffe
	.align		4
        /*0010*/ 	.word	0x00000000
	.align		4
        /*0014*/ 	.word	0xfffffffd
	.align		4
        /*0018*/ 	.word	0x00000000
	.align		4
        /*001c*/ 	.word	0xfffffffc


//--------------------- .text._Z16histogram_kernelPKhiPi --------------------------
	.section	.text._Z16histogram_kernelPKhiPi,"ax",@progbits
	.align	128
        .global         _Z16histogram_kernelPKhiPi
        .type           _Z16histogram_kernelPKhiPi,@function
        .size           _Z16histogram_kernelPKhiPi,(.L_x_1 - _Z16histogram_kernelPKhiPi)
        .other          _Z16histogram_kernelPKhiPi,@"STO_CUDA_ENTRY STV_DEFAULT"
_Z16histogram_kernelPKhiPi:
.text._Z16histogram_kernelPKhiPi:
[----:B------:R-:W-:Y:S01]  /*0000*/  LDC R1, c[0x0][0x37c] ;  /* 0x0000df00ff017b82 */ /* 0x000fe20000000800 */
[----:B------:R-:W0:Y:S07]  /*0010*/  S2R R3, SR_TID.X ;  /* 0x0000000000037919 */ /* 0x000e2e0000002100 */
[----:B------:R-:W0:Y:S01]  /*0020*/  S2UR UR4, SR_CTAID.X ;  /* 0x00000000000479c3 */ /* 0x000e220000002500 */
[----:B------:R-:W1:Y:S07]  /*0030*/  LDCU UR5, c[0x0][0x388] ;  /* 0x00007100ff0577ac */ /* 0x000e6e0008000800 */
[----:B------:R-:W0:Y:S02]  /*0040*/  LDC R0, c[0x0][0x360] ;  /* 0x0000d800ff007b82 */ /* 0x000e240000000800 */
[----:B0-----:R-:W-:-:S05]  /*0050*/  IMAD R0, R0, UR4, R3 ;  /* 0x0000000400007c24 */ /* 0x001fca000f8e0203 */
[----:B-1----:R-:W-:-:S13]  /*0060*/  ISETP.GE.AND P0, PT, R0, UR5, PT ;  /* 0x0000000500007c0c */ /* 0x002fda000bf06270 */
[----:B------:R-:W-:Y:S05]  /*0070*/  @P0 EXIT ;  /* 0x000000000000094d */ /* 0x000fea0003800000 */
[----:B------:R-:W0:Y:S01]  /*0080*/  LDCU.64 UR6, c[0x0][0x380] ;  /* 0x00007000ff0677ac */ /* 0x000e220008000a00 */
[----:B------:R-:W1:Y:S01]  /*0090*/  LDC.64 R2, c[0x0][0x390] ;  /* 0x0000e400ff027b82 */ /* 0x000e620000000a00 */
[----:B------:R-:W2:Y:S01]  /*00a0*/  LDCU.64 UR4, c[0x0][0x358] ;  /* 0x00006b00ff0477ac */ /* 0x000ea20008000a00 */
[----:B0-----:R-:W-:-:S04]  /*00b0*/  IADD3 R4, P0, PT, R0, UR6, RZ ;  /* 0x0000000600047c10 */ /* 0x001fc8000ff1e0ff */
[----:B------:R-:W-:-:S06]  /*00c0*/  LEA.HI.X.SX32 R5, R0, UR7, 0x1, P0 ;  /* 0x0000000700057c11 */ /* 0x000fcc00080f0eff */
[----:B--2---:R-:W1:Y:S01]  /*00d0*/  LDG.E.U8 R5, desc[UR4][R4.64] ;  /* 0x0000000404057981 */ /* 0x004e62000c1e1100 */
[----:B------:R-:W-:Y:S02]  /*00e0*/  HFMA2 R7, -RZ, RZ, 0, 5.9604644775390625e-08 ;  /* 0x00000001ff077431 */ /* 0x000fe400000001ff */
[----:B-1----:R-:W-:-:S05]  /*00f0*/  IMAD.WIDE.U32 R2, R5, 0x4, R2 ;  /* 0x0000000405027825 */ /* 0x002fca00078e0002 */
[----:B------:R-:W-:Y:S01]  /*0100*/  REDG.E.ADD.STRONG.GPU desc[UR4][R2.64], R7 ;  /* 0x000000070200798e */ /* 0x000fe2000c12e104 */
[----:B------:R-:W-:Y:S05]  /*0110*/  EXIT ;  /* 0x000000000000794d */ /* 0x000fea0003800000 */
.L_x_0:
[----:B------:R-:W-:-:S00]  /*0120*/  BRA `(.L_x_0) ;  /* 0xfffffffc00fc7947 */ /* 0x000fc0000383ffff */
[----:B------:R-:W-:-:S00]  /*0130*/  NOP ;  /* 0x0000000000007918 */ /* 0x000fc00000000000 */
        /* <DEDUP_REMOVED lines=12> */
.L_x_1:


//--------------------- .nv.shared.reserved.0     --------------------------
	.section	.nv.shared.reserved.0,"aw",@nobits
	.weak		__nv_reservedSMEM_offset_0_alias
	.size		__nv_reservedSMEM_offset_0_alias, 0, 64
	.other		__nv_reservedSMEM_offset_0_alias,@"STO_CUDA_RESERVED_SHARED STV_DEFAULT"
__nv_reservedSMEM_offset_0_alias:
	.zero		0
	.zero		64


//--------------------- .nv.constant0._Z16histogram_kernelPKhiPi --------------------------
	.section	.nv.constant0._Z16histogram_kernelPKhiPi,"a",@progbits
	.sectionflags	@""
	.align	4
.nv.constant0._Z16histogram_kernelPKhiPi:
	.zero		920


//--------------------- SYMBOLS --------------------------

	.type		.nv.reservedSmem.offset0,@object
	.size		.nv.reservedSmem.offset0,0x4
